//
// Generated by NVIDIA NVVM Compiler
//
// Compiler Build ID: CL-36424714
// Cuda compilation tools, release 13.0, V13.0.88
// Based on NVVM 20.0.0
//

.version 9.0
.target sm_100
.address_size 64

	// .globl	_Z12soma_numerosPiS_
// _ZZ12soma_numerosPiS_E4temp has been demoted

.visible .entry _Z12soma_numerosPiS_(
	.param .u64 .ptr .align 1 _Z12soma_numerosPiS__param_0,
	.param .u64 .ptr .align 1 _Z12soma_numerosPiS__param_1
)
{
	.reg .pred 	%p<3>;
	.reg .b32 	%r<27>;
	.reg .b64 	%rd<7>;
	// demoted variable
	.shared .align 4 .b8 _ZZ12soma_numerosPiS_E4temp[32];
	ld.param.u64 	%rd1, [_Z12soma_numerosPiS__param_0];
	ld.param.u64 	%rd2, [_Z12soma_numerosPiS__param_1];
	mov.u32 	%r1, %tid.x;
	setp.gt.u32 	%p1, %r1, 7;
	@%p1 bra 	$L__BB0_2;
	cvta.to.global.u64 	%rd3, %rd1;
	shl.b32 	%r2, %r1, 2;
	mul.wide.u32 	%rd4, %r2, 4;
	add.s64 	%rd5, %rd3, %rd4;
	ld.global.u32 	%r3, [%rd5];
	ld.global.u32 	%r4, [%rd5+4];
	add.s32 	%r5, %r4, %r3;
	ld.global.u32 	%r6, [%rd5+8];
	add.s32 	%r7, %r6, %r5;
	ld.global.u32 	%r8, [%rd5+12];
	add.s32 	%r9, %r8, %r7;
	mov.u32 	%r10, _ZZ12soma_numerosPiS_E4temp;
	add.s32 	%r11, %r10, %r2;
	st.shared.u32 	[%r11], %r9;
$L__BB0_2:
	bar.sync 	0;
	setp.ne.s32 	%p2, %r1, 0;
	@%p2 bra 	$L__BB0_4;
	ld.shared.u32 	%r12, [_ZZ12soma_numerosPiS_E4temp];
	ld.shared.u32 	%r13, [_ZZ12soma_numerosPiS_E4temp+4];
	add.s32 	%r14, %r13, %r12;
	ld.shared.u32 	%r15, [_ZZ12soma_numerosPiS_E4temp+8];
	add.s32 	%r16, %r15, %r14;
	ld.shared.u32 	%r17, [_ZZ12soma_numerosPiS_E4temp+12];
	add.s32 	%r18, %r17, %r16;
	ld.shared.u32 	%r19, [_ZZ12soma_numerosPiS_E4temp+16];
	add.s32 	%r20, %r19, %r18;
	ld.shared.u32 	%r21, [_ZZ12soma_numerosPiS_E4temp+20];
	add.s32 	%r22, %r21, %r20;
	ld.shared.u32 	%r23, [_ZZ12soma_numerosPiS_E4temp+24];
	add.s32 	%r24, %r23, %r22;
	ld.shared.u32 	%r25, [_ZZ12soma_numerosPiS_E4temp+28];
	add.s32 	%r26, %r25, %r24;
	cvta.to.global.u64 	%rd6, %rd2;
	st.global.u32 	[%rd6], %r26;
$L__BB0_4:
	ret;

}


// ===== COMPILED SASS (sm_100) =====

	.target	sm_100

	.elftype	@"ET_EXEC"


//--------------------- .note.nv.tkinfo           --------------------------
	.section	.note.nv.tkinfo,"",@"SHT_NOTE"
	.sectionflags	@"SHF_NOTE_NV_TKINFO"
	.tkinfo
        /*0018*/ 	.word	0x00000002
        /*0030*/ 	.string	""
        /*0030*/ 	.string	"ptxas"
        /*0030*/ 	.string	"Cuda compilation tools, release 13.0, V13.0.88"
        /*0030*/ 	.string	"Build cuda_13.0.r13.0/compiler.36424714_0"
        /*0030*/ 	.string	"-arch sm_100 -m 64 "



//--------------------- .note.nv.cuinfo           --------------------------
	.section	.note.nv.cuinfo,"",@"SHT_NOTE"
	.sectionflags	@"SHF_NOTE_NV_CUINFO"
        /*0018*/ 	.short	0x0002
        /*001a*/ 	.short	0x0064
        /*001c*/ 	.short	0x0082
	.zero		2


//--------------------- .nv.info                  --------------------------
	.section	.nv.info,"",@"SHT_CUDA_INFO"
	.align	4


	//----- nvinfo : EIATTR_REGCOUNT
	.align		4
        /*0000*/ 	.byte	0x04, 0x2f
        /*0002*/ 	.short	(.L_1 - .L_0)
	.align		4
.L_0:
        /*0004*/ 	.word	index@(_Z12soma_numerosPiS_)
        /*0008*/ 	.word	0x0000000e


	//----- nvinfo : EIATTR_FRAME_SIZE
	.align		4
.L_1:
        /*000c*/ 	.byte	0x04, 0x11
        /*000e*/ 	.short	(.L_3 - .L_2)
	.align		4
.L_2:
        /*0010*/ 	.word	index@(_Z12soma_numerosPiS_)
        /*0014*/ 	.word	0x00000000


	//----- nvinfo : EIATTR_MIN_STACK_SIZE
	.align		4
.L_3:
        /*0018*/ 	.byte	0x04, 0x12
        /*001a*/ 	.short	(.L_5 - .L_4)
	.align		4
.L_4:
        /*001c*/ 	.word	index@(_Z12soma_numerosPiS_)
        /*0020*/ 	.word	0x00000000
.L_5:


//--------------------- .nv.compat                --------------------------
	.section	.nv.compat,"",@"SHT_CUDA_COMPAT_INFO"
	.align	4
        /*0000*/ 	.byte	0x02, 0x09, 0x00, 0x00, 0x02, 0x02, 0x01, 0x00, 0x02, 0x05, 0x05, 0x00, 0x03, 0x07, 0x01, 0x01
        /*0010*/ 	.byte	0x02, 0x03, 0x00, 0x00, 0x02, 0x06, 0x01, 0x00, 0x04, 0x0b, 0x08, 0x00, 0x09, 0x00, 0x00, 0x00
        /*0020*/ 	.byte	0x00, 0x00, 0x00, 0x00


//--------------------- .nv.info._Z12soma_numerosPiS_ --------------------------
	.section	.nv.info._Z12soma_numerosPiS_,"",@"SHT_CUDA_INFO"
	.sectionflags	@""
	.align	4


	//----- nvinfo : EIATTR_CUDA_API_VERSION
	.align		4
        /*0000*/ 	.byte	0x04, 0x37
        /*0002*/ 	.short	(.L_7 - .L_6)
.L_6:
        /*0004*/ 	.word	0x00000082


	//----- nvinfo : EIATTR_KPARAM_INFO
	.align		4
.L_7:
        /*0008*/ 	.byte	0x04, 0x17
        /*000a*/ 	.short	(.L_9 - .L_8)
.L_8:
        /*000c*/ 	.word	0x00000000
        /*0010*/ 	.short	0x0001
        /*0012*/ 	.short	0x0008
        /*0014*/ 	.byte	0x00, 0xf5, 0x21, 0x00


	//----- nvinfo : EIATTR_KPARAM_INFO
	.align		4
.L_9:
        /*0018*/ 	.byte	0x04, 0x17
        /*001a*/ 	.short	(.L_11 - .L_10)
.L_10:
        /*001c*/ 	.word	0x00000000
        /*0020*/ 	.short	0x0000
        /*0022*/ 	.short	0x0000
        /*0024*/ 	.byte	0x00, 0xf5, 0x21, 0x00


	//----- nvinfo : EIATTR_SPARSE_MMA_MASK
	.align		4
.L_11:
        /*0028*/ 	.byte	0x03, 0x50
        /*002a*/ 	.short	0x0000


	//----- nvinfo : EIATTR_MAXREG_COUNT
	.align		4
        /*002c*/ 	.byte	0x03, 0x1b
        /*002e*/ 	.short	0x00ff


	//----- nvinfo : EIATTR_NUM_BARRIERS
	.align		4
        /*0030*/ 	.byte	0x02, 0x4c
        /*0032*/ 	.byte	0x01
	.zero		1


	//----- nvinfo : EIATTR_MERCURY_ISA_VERSION
	.align		4
        /*0034*/ 	.byte	0x03, 0x5f
        /*0036*/ 	.short	0x0101


	//----- nvinfo : EIATTR_VRC_CTA_INIT_COUNT
	.align		4
        /*0038*/ 	.byte	0x02, 0x4a
	.zero		1
	.zero		1


	//----- nvinfo : EIATTR_EXIT_INSTR_OFFSETS
	.align		4
        /*003c*/ 	.byte	0x04, 0x1c
        /*003e*/ 	.short	(.L_13 - .L_12)


	//   ....[0]....
.L_12:
        /*0040*/ 	.word	0x00000160


	//   ....[1]....
        /*0044*/ 	.word	0x00000220


	//----- nvinfo : EIATTR_CRS_STACK_SIZE
	.align		4
.L_13:
        /*0048*/ 	.byte	0x04, 0x1e
        /*004a*/ 	.short	(.L_15 - .L_14)
.L_14:
        /*004c*/ 	.word	0x00000000


	//----- nvinfo : EIATTR_CBANK_PARAM_SIZE
	.align		4
.L_15:
        /*0050*/ 	.byte	0x03, 0x19
        /*0052*/ 	.short	0x0010


	//----- nvinfo : EIATTR_PARAM_CBANK
	.align		4
        /*0054*/ 	.byte	0x04, 0x0a
        /*0056*/ 	.short	(.L_17 - .L_16)
	.align		4
.L_16:
        /*0058*/ 	.word	index@(.nv.constant0._Z12soma_numerosPiS_)
        /*005c*/ 	.short	0x0380
        /*005e*/ 	.short	0x0010


	//----- nvinfo : EIATTR_SW_WAR
	.align		4
.L_17:
        /*0060*/ 	.byte	0x04, 0x36
        /*0062*/ 	.short	(.L_19 - .L_18)
.L_18:
        /*0064*/ 	.word	0x00000008
.L_19:


//--------------------- .nv.callgraph             --------------------------
	.section	.nv.callgraph,"",@"SHT_CUDA_CALLGRAPH"
	.align	4
	.sectionentsize	8
	.align		4
        /*0000*/ 	.word	0x00000000
	.align		4
        /*0004*/ 	.word	0xffffffff
	.align		4
        /*0008*/ 	.word	0x00000000
	.align		4
        /*000c*/ 	.word	0xfffffffe
	.align		4
        /*0010*/ 	.word	0x00000000
	.align		4
        /*0014*/ 	.word	0xfffffffd
	.align		4
        /*0018*/ 	.word	0x00000000
	.align		4
        /*001c*/ 	.word	0xfffffffc


//--------------------- .text._Z12soma_numerosPiS_ --------------------------
	.section	.text._Z12soma_numerosPiS_,"ax",@progbits
	.align	128
        .global         _Z12soma_numerosPiS_
        .type           _Z12soma_numerosPiS_,@function
        .size           _Z12soma_numerosPiS_,(.L_x_3 - _Z12soma_numerosPiS_)
        .other          _Z12soma_numerosPiS_,@"STO_CUDA_ENTRY STV_DEFAULT"
_Z12soma_numerosPiS_:
.text._Z12soma_numerosPiS_:
[----:B------:R-:W-:Y:S01]  /*0000*/  LDC R1, c[0x0][0x37c] ;  /* 0x0000df00ff017b82 */ /* 0x000fe20000000800 */
[----:B------:R-:W0:Y:S01]  /*0010*/  S2R R5, SR_TID.X ;  /* 0x0000000000057919 */ /* 0x000e220000002100 */
[----:B------:R-:W1:Y:S01]  /*0020*/  LDCU.64 UR6, c[0x0][0x358] ;  /* 0x00006b00ff0677ac */ /* 0x000e620008000a00 */
[----:B------:R-:W-:Y:S01]  /*0030*/  BSSY.RECONVERGENT B0, `(.L_x_0) ;  /* 0x0000011000007945 */ /* 0x000fe20003800200 */
[C---:B0-----:R-:W-:Y:S02]  /*0040*/  ISETP.GT.U32.AND P0, PT, R5.reuse, 0x7, PT ;  /* 0x000000070500780c */ /* 0x041fe40003f04070 */
[----:B------:R-:W-:-:S11]  /*0050*/  ISETP.NE.AND P1, PT, R5, RZ, PT ;  /* 0x000000ff0500720c */ /* 0x000fd60003f25270 */
[----:B-1----:R-:W-:Y:S05]  /*0060*/  @P0 BRA `(.L_x_1) ;  /* 0x0000000000340947 */ /* 0x002fea0003800000 */
[----:B------:R-:W0:Y:S01]  /*0070*/  LDC.64 R2, c[0x0][0x380] ;  /* 0x0000e000ff027b82 */ /* 0x000e220000000a00 */
[----:B------:R-:W-:-:S04]  /*0080*/  IMAD.SHL.U32 R5, R5, 0x4, RZ ;  /* 0x0000000405057824 */ /* 0x000fc800078e00ff */
[----:B0-----:R-:W-:-:S05]  /*0090*/  IMAD.WIDE.U32 R2, R5, 0x4, R2 ;  /* 0x0000000405027825 */ /* 0x001fca00078e0002 */
[----:B------:R-:W2:Y:S04]  /*00a0*/  LDG.E R0, desc[UR6][R2.64] ;  /* 0x0000000602007981 */ /* 0x000ea8000c1e1900 */
[----:B------:R-:W2:Y:S04]  /*00b0*/  LDG.E R7, desc[UR6][R2.64+0x4] ;  /* 0x0000040602077981 */ /* 0x000ea8000c1e1900 */
[----:B------:R-:W2:Y:S04]  /*00c0*/  LDG.E R4, desc[UR6][R2.64+0x8] ;  /* 0x0000080602047981 */ /* 0x000ea8000c1e1900 */
[----:B------:R-:W3:Y:S01]  /*00d0*/  LDG.E R9, desc[UR6][R2.64+0xc] ;  /* 0x00000c0602097981 */ /* 0x000ee2000c1e1900 */
[----:B------:R-:W0:Y:S01]  /*00e0*/  S2UR UR5, SR_CgaCtaId ;  /* 0x00000000000579c3 */ /* 0x000e220000008800 */
[----:B------:R-:W-:-:S02]  /*00f0*/  UMOV UR4, 0x400 ;  /* 0x0000040000047882 */ /* 0x000fc40000000000 */
[----:B0-----:R-:W-:Y:S01]  /*0100*/  ULEA UR4, UR5, UR4, 0x18 ;  /* 0x0000000405047291 */ /* 0x001fe2000f8ec0ff */
[----:B--2---:R-:W-:-:S05]  /*0110*/  IADD3 R0, PT, PT, R4, R7, R0 ;  /* 0x0000000704007210 */ /* 0x004fca0007ffe000 */
[----:B---3--:R-:W-:-:S05]  /*0120*/  IMAD.IADD R0, R0, 0x1, R9 ;  /* 0x0000000100007824 */ /* 0x008fca00078e0209 */
[----:B------:R0:W-:Y:S02]  /*0130*/  STS [R5+UR4], R0 ;  /* 0x0000000005007988 */ /* 0x0001e40008000804 */
.L_x_1:
[----:B------:R-:W-:Y:S05]  /*0140*/  BSYNC.RECONVERGENT B0 ;  /* 0x0000000000007941 */ /* 0x000fea0003800200 */
.L_x_0:
[----:B------:R-:W-:Y:S06]  /*0150*/  BAR.SYNC.DEFER_BLOCKING 0x0 ;  /* 0x0000000000007b1d */ /* 0x000fec0000010000 */
[----:B------:R-:W-:Y:S05]  /*0160*/  @P1 EXIT ;  /* 0x000000000000194d */ /* 0x000fea0003800000 */
[----:B------:R-:W1:Y:S01]  /*0170*/  S2UR UR5, SR_CgaCtaId ;  /* 0x00000000000579c3 */ /* 0x000e620000008800 */
[----:B------:R-:W-:-:S07]  /*0180*/  UMOV UR4, 0x400 ;  /* 0x0000040000047882 */ /* 0x000fce0000000000 */
[----:B------:R-:W2:Y:S01]  /*0190*/  LDC.64 R2, c[0x0][0x388] ;  /* 0x0000e200ff027b82 */ /* 0x000ea20000000a00 */
[----:B-1----:R-:W-:-:S09]  /*01a0*/  ULEA UR4, UR5, UR4, 0x18 ;  /* 0x0000000405047291 */ /* 0x002fd2000f8ec0ff */
[----:B0-----:R-:W0:Y:S04]  /*01b0*/  LDS.128 R4, [UR4] ;  /* 0x00000004ff047984 */ /* 0x001e280008000c00 */
[----:B------:R-:W1:Y:S01]  /*01c0*/  LDS.128 R8, [UR4+0x10] ;  /* 0x00001004ff087984 */ /* 0x000e620008000c00 */
[----:B0-----:R-:W-:-:S04]  /*01d0*/  IADD3 R4, PT, PT, R6, R5, R4 ;  /* 0x0000000506047210 */ /* 0x001fc80007ffe004 */
[----:B-1----:R-:W-:-:S04]  /*01e0*/  IADD3 R4, PT, PT, R8, R7, R4 ;  /* 0x0000000708047210 */ /* 0x002fc80007ffe004 */
[----:B------:R-:W-:-:S05]  /*01f0*/  IADD3 R4, PT, PT, R10, R9, R4 ;  /* 0x000000090a047210 */ /* 0x000fca0007ffe004 */
[----:B------:R-:W-:-:S05]  /*0200*/  IMAD.IADD R11, R4, 0x1, R11 ;  /* 0x00000001040b7824 */ /* 0x000fca00078e020b */
[----:B--2---:R-:W-:Y:S01]  /*0210*/  STG.E desc[UR6][R2.64], R11 ;  /* 0x0000000b02007986 */ /* 0x004fe2000c101906 */
[----:B------:R-:W-:Y:S05]  /*0220*/  EXIT ;  /* 0x000000000000794d */ /* 0x000fea0003800000 */
.L_x_2:
[----:B------:R-:W-:-:S00]  /*0230*/  BRA `(.L_x_2) ;  /* 0xfffffffc00fc7947 */ /* 0x000fc0000383ffff */
[----:B------:R-:W-:-:S00]  /*0240*/  NOP ;  /* 0x0000000000007918 */ /* 0x000fc00000000000 */
        /* <DEDUP_REMOVED lines=11> */
.L_x_3:


//--------------------- .nv.shared._Z12soma_numerosPiS_ --------------------------
	.section	.nv.shared._Z12soma_numerosPiS_,"aw",@nobits
	.sectionflags	@""
	.align	4
.nv.shared._Z12soma_numerosPiS_:
	.zero		1056


//--------------------- .nv.shared.reserved.0     --------------------------
	.section	.nv.shared.reserved.0,"aw",@nobits
	.weak		__nv_reservedSMEM_offset_0_alias
	.size		__nv_reservedSMEM_offset_0_alias, 0, 64
	.other		__nv_reservedSMEM_offset_0_alias,@"STO_CUDA_RESERVED_SHARED STV_DEFAULT"
__nv_reservedSMEM_offset_0_alias:
	.zero		0
	.zero		64


//--------------------- .nv.constant0._Z12soma_numerosPiS_ --------------------------
	.section	.nv.constant0._Z12soma_numerosPiS_,"a",@progbits
	.sectionflags	@""
	.align	4
.nv.constant0._Z12soma_numerosPiS_:
	.zero		912


//--------------------- SYMBOLS --------------------------

	.type		.nv.reservedSmem.offset0,@object
	.size		.nv.reservedSmem.offset0,0x4
	.type		.nv.reservedSmem.cap,@object
	.size		.nv.reservedSmem.cap,0x4
